//
// Generated by NVIDIA NVVM Compiler
//
// Compiler Build ID: CL-36424714
// Cuda compilation tools, release 13.0, V13.0.88
// Based on NVVM 20.0.0
//

.version 9.0
.target sm_100
.address_size 64

	// .globl	_Z8mm_new_5PfS_S_i
// _ZZ8mm_new_5PfS_S_iE2sA has been demoted
// _ZZ8mm_new_5PfS_S_iE2sB has been demoted

.visible .entry _Z8mm_new_5PfS_S_i(
	.param .u64 .ptr .align 1 _Z8mm_new_5PfS_S_i_param_0,
	.param .u64 .ptr .align 1 _Z8mm_new_5PfS_S_i_param_1,
	.param .u64 .ptr .align 1 _Z8mm_new_5PfS_S_i_param_2,
	.param .u32 _Z8mm_new_5PfS_S_i_param_3
)
{
	.reg .pred 	%p<4>;
	.reg .b16 	%rs<8>;
	.reg .b32 	%r<76>;
	.reg .b32 	%f<477>;
	.reg .b64 	%rd<36>;
	// demoted variable
	.shared .align 4 .b8 _ZZ8mm_new_5PfS_S_iE2sA[4096];
	// demoted variable
	.shared .align 4 .b8 _ZZ8mm_new_5PfS_S_iE2sB[4096];
	ld.param.u64 	%rd10, [_Z8mm_new_5PfS_S_i_param_0];
	ld.param.u64 	%rd11, [_Z8mm_new_5PfS_S_i_param_1];
	ld.param.u32 	%r11, [_Z8mm_new_5PfS_S_i_param_3];
	cvta.to.global.u64 	%rd1, %rd11;
	cvta.to.global.u64 	%rd2, %rd10;
	mov.u32 	%r12, %ctaid.x;
	mov.u32 	%r13, %ctaid.y;
	shl.b32 	%r1, %r13, 7;
	mul.lo.s32 	%r14, %r12, %r11;
	shl.b32 	%r2, %r14, 7;
	setp.lt.s32 	%p1, %r11, 8;
	mov.f32 	%f349, 0f00000000;
	mov.f32 	%f350, %f349;
	mov.f32 	%f351, %f349;
	mov.f32 	%f352, %f349;
	mov.f32 	%f353, %f349;
	mov.f32 	%f354, %f349;
	mov.f32 	%f355, %f349;
	mov.f32 	%f356, %f349;
	mov.f32 	%f357, %f349;
	mov.f32 	%f358, %f349;
	mov.f32 	%f359, %f349;
	mov.f32 	%f360, %f349;
	mov.f32 	%f361, %f349;
	mov.f32 	%f362, %f349;
	mov.f32 	%f363, %f349;
	mov.f32 	%f364, %f349;
	mov.f32 	%f365, %f349;
	mov.f32 	%f366, %f349;
	mov.f32 	%f367, %f349;
	mov.f32 	%f368, %f349;
	mov.f32 	%f369, %f349;
	mov.f32 	%f370, %f349;
	mov.f32 	%f371, %f349;
	mov.f32 	%f372, %f349;
	mov.f32 	%f373, %f349;
	mov.f32 	%f374, %f349;
	mov.f32 	%f375, %f349;
	mov.f32 	%f376, %f349;
	mov.f32 	%f377, %f349;
	mov.f32 	%f378, %f349;
	mov.f32 	%f379, %f349;
	mov.f32 	%f380, %f349;
	mov.f32 	%f381, %f349;
	mov.f32 	%f382, %f349;
	mov.f32 	%f383, %f349;
	mov.f32 	%f384, %f349;
	mov.f32 	%f385, %f349;
	mov.f32 	%f386, %f349;
	mov.f32 	%f387, %f349;
	mov.f32 	%f388, %f349;
	mov.f32 	%f389, %f349;
	mov.f32 	%f390, %f349;
	mov.f32 	%f391, %f349;
	mov.f32 	%f392, %f349;
	mov.f32 	%f393, %f349;
	mov.f32 	%f394, %f349;
	mov.f32 	%f395, %f349;
	mov.f32 	%f396, %f349;
	mov.f32 	%f397, %f349;
	mov.f32 	%f398, %f349;
	mov.f32 	%f399, %f349;
	mov.f32 	%f400, %f349;
	mov.f32 	%f401, %f349;
	mov.f32 	%f402, %f349;
	mov.f32 	%f403, %f349;
	mov.f32 	%f404, %f349;
	mov.f32 	%f405, %f349;
	mov.f32 	%f406, %f349;
	mov.f32 	%f407, %f349;
	mov.f32 	%f408, %f349;
	mov.f32 	%f409, %f349;
	mov.f32 	%f410, %f349;
	mov.f32 	%f411, %f349;
	mov.f32 	%f412, %f349;
	@%p1 bra 	$L__BB0_5;
	ld.param.u32 	%r69, [_Z8mm_new_5PfS_S_i_param_3];
	shr.s32 	%r16, %r69, 31;
	shr.u32 	%r17, %r16, 29;
	add.s32 	%r18, %r69, %r17;
	shr.s32 	%r3, %r18, 3;
	mul.wide.u32 	%rd12, %r1, 4;
	add.s64 	%rd35, %rd1, %rd12;
	mul.wide.s32 	%rd13, %r2, 4;
	add.s64 	%rd34, %rd2, %rd13;
	mov.b32 	%r73, 0;
	mov.f32 	%f349, 0f00000000;
	mov.u32 	%r20, %tid.x;
	shr.u32 	%r21, %r20, 5;
	cvt.u16.u32 	%rs1, %r20;
	shr.u16 	%rs2, %rs1, 3;
	and.b16  	%rs3, %rs2, 3;
$L__BB0_2:
	ld.param.u32 	%r70, [_Z8mm_new_5PfS_S_i_param_3];
	shl.b32 	%r22, %r20, 2;
	and.b32  	%r23, %r22, 124;
	mad.lo.s32 	%r24, %r70, %r21, %r23;
	shr.u32 	%r25, %r20, 1;
	and.b32  	%r26, %r22, 4;
	mad.lo.s32 	%r27, %r70, %r25, %r26;
	mul.wide.u32 	%rd14, %r27, 4;
	add.s64 	%rd15, %rd34, %rd14;
	ld.global.v4.f32 	{%f262, %f263, %f264, %f265}, [%rd15];
	mul.wide.u32 	%rd16, %r24, 4;
	add.s64 	%rd17, %rd35, %rd16;
	ld.global.v4.f32 	{%f266, %f267, %f268, %f269}, [%rd17];
	shl.b32 	%r28, %r25, 2;
	shl.b32 	%r29, %r20, 11;
	and.b32  	%r30, %r29, 2048;
	or.b32  	%r31, %r30, %r28;
	mov.u32 	%r32, _ZZ8mm_new_5PfS_S_iE2sA;
	add.s32 	%r33, %r32, %r31;
	st.shared.f32 	[%r33], %f262;
	st.shared.f32 	[%r33+512], %f263;
	st.shared.f32 	[%r33+1024], %f264;
	st.shared.f32 	[%r33+1536], %f265;
	shl.b32 	%r34, %r20, 4;
	and.b32  	%r35, %r34, 496;
	shl.b32 	%r36, %r21, 9;
	or.b32  	%r37, %r36, %r35;
	mov.u32 	%r38, _ZZ8mm_new_5PfS_S_iE2sB;
	add.s32 	%r39, %r38, %r37;
	st.shared.v4.f32 	[%r39], {%f266, %f267, %f268, %f269};
	bar.sync 	0;
	shl.b32 	%r40, %r20, 1;
	and.b32  	%r41, %r40, 1920;
	mul.wide.u16 	%r42, %rs3, 16;
	or.b32  	%r43, %r41, %r42;
	add.s32 	%r44, %r43, %r32;
	add.s32 	%r74, %r44, 64;
	ld.shared.f32 	%f348, [%r44+64];
	mov.b32 	%r75, 128;
$L__BB0_3:
	ld.shared.f32 	%f270, [%r74+-64];
	mov.u32 	%r45, %tid.x;
	cvt.u16.u32 	%rs4, %r45;
	shr.u16 	%rs5, %rs4, 5;
	and.b16  	%rs6, %rs5, 1;
	mul.wide.u16 	%r46, %rs6, 256;
	and.b16  	%rs7, %rs4, 7;
	mul.wide.u16 	%r47, %rs7, 16;
	or.b32  	%r48, %r46, %r47;
	mov.u32 	%r49, _ZZ8mm_new_5PfS_S_iE2sB;
	add.s32 	%r50, %r49, %r48;
	add.s32 	%r51, %r50, %r75;
	ld.shared.f32 	%f271, [%r51+-128];
	ld.shared.f32 	%f272, [%r51];
	ld.shared.f32 	%f273, [%r74+-60];
	add.s32 	%r8, %r74, 4;
	ld.shared.f32 	%f131, [%r74+4];
	ld.shared.f32 	%f274, [%r51+-124];
	ld.shared.f32 	%f275, [%r51+4];
	ld.shared.f32 	%f276, [%r74+-56];
	ld.shared.f32 	%f277, [%r74+8];
	ld.shared.f32 	%f278, [%r51+-120];
	ld.shared.f32 	%f279, [%r51+8];
	ld.shared.f32 	%f280, [%r74+-52];
	ld.shared.f32 	%f281, [%r74+12];
	ld.shared.f32 	%f282, [%r51+-116];
	ld.shared.f32 	%f283, [%r51+12];
	fma.rn.f32 	%f412, %f270, %f271, %f412;
	fma.rn.f32 	%f411, %f270, %f274, %f411;
	fma.rn.f32 	%f410, %f270, %f278, %f410;
	fma.rn.f32 	%f409, %f270, %f282, %f409;
	fma.rn.f32 	%f408, %f270, %f272, %f408;
	fma.rn.f32 	%f407, %f270, %f275, %f407;
	fma.rn.f32 	%f406, %f270, %f279, %f406;
	fma.rn.f32 	%f405, %f270, %f283, %f405;
	fma.rn.f32 	%f404, %f273, %f271, %f404;
	fma.rn.f32 	%f403, %f273, %f274, %f403;
	fma.rn.f32 	%f402, %f273, %f278, %f402;
	fma.rn.f32 	%f401, %f273, %f282, %f401;
	fma.rn.f32 	%f400, %f273, %f272, %f400;
	fma.rn.f32 	%f399, %f273, %f275, %f399;
	fma.rn.f32 	%f398, %f273, %f279, %f398;
	fma.rn.f32 	%f397, %f273, %f283, %f397;
	fma.rn.f32 	%f396, %f276, %f271, %f396;
	fma.rn.f32 	%f395, %f276, %f274, %f395;
	fma.rn.f32 	%f394, %f276, %f278, %f394;
	fma.rn.f32 	%f393, %f276, %f282, %f393;
	fma.rn.f32 	%f392, %f276, %f272, %f392;
	fma.rn.f32 	%f391, %f276, %f275, %f391;
	fma.rn.f32 	%f390, %f276, %f279, %f390;
	fma.rn.f32 	%f389, %f276, %f283, %f389;
	fma.rn.f32 	%f388, %f280, %f271, %f388;
	fma.rn.f32 	%f387, %f280, %f274, %f387;
	fma.rn.f32 	%f386, %f280, %f278, %f386;
	fma.rn.f32 	%f385, %f280, %f282, %f385;
	fma.rn.f32 	%f384, %f280, %f272, %f384;
	fma.rn.f32 	%f383, %f280, %f275, %f383;
	fma.rn.f32 	%f382, %f280, %f279, %f382;
	fma.rn.f32 	%f381, %f280, %f283, %f381;
	fma.rn.f32 	%f380, %f348, %f271, %f380;
	fma.rn.f32 	%f379, %f348, %f274, %f379;
	fma.rn.f32 	%f378, %f348, %f278, %f378;
	fma.rn.f32 	%f377, %f348, %f282, %f377;
	fma.rn.f32 	%f376, %f348, %f272, %f376;
	fma.rn.f32 	%f375, %f348, %f275, %f375;
	fma.rn.f32 	%f374, %f348, %f279, %f374;
	fma.rn.f32 	%f373, %f348, %f283, %f373;
	fma.rn.f32 	%f372, %f131, %f271, %f372;
	fma.rn.f32 	%f371, %f131, %f274, %f371;
	fma.rn.f32 	%f370, %f131, %f278, %f370;
	fma.rn.f32 	%f369, %f131, %f282, %f369;
	fma.rn.f32 	%f368, %f131, %f272, %f368;
	fma.rn.f32 	%f367, %f131, %f275, %f367;
	fma.rn.f32 	%f366, %f131, %f279, %f366;
	fma.rn.f32 	%f365, %f131, %f283, %f365;
	fma.rn.f32 	%f364, %f277, %f271, %f364;
	fma.rn.f32 	%f363, %f277, %f274, %f363;
	fma.rn.f32 	%f362, %f277, %f278, %f362;
	fma.rn.f32 	%f361, %f277, %f282, %f361;
	fma.rn.f32 	%f360, %f277, %f272, %f360;
	fma.rn.f32 	%f359, %f277, %f275, %f359;
	fma.rn.f32 	%f358, %f277, %f279, %f358;
	fma.rn.f32 	%f357, %f277, %f283, %f357;
	fma.rn.f32 	%f356, %f281, %f271, %f356;
	fma.rn.f32 	%f355, %f281, %f274, %f355;
	fma.rn.f32 	%f354, %f281, %f278, %f354;
	fma.rn.f32 	%f353, %f281, %f282, %f353;
	fma.rn.f32 	%f352, %f281, %f272, %f352;
	fma.rn.f32 	%f351, %f281, %f275, %f351;
	fma.rn.f32 	%f350, %f281, %f279, %f350;
	fma.rn.f32 	%f349, %f281, %f283, %f349;
	add.s32 	%r75, %r75, 512;
	setp.ne.s32 	%p2, %r75, 4224;
	mov.f32 	%f348, %f131;
	mov.u32 	%r74, %r8;
	@%p2 bra 	$L__BB0_3;
	ld.param.u32 	%r71, [_Z8mm_new_5PfS_S_i_param_3];
	bar.sync 	0;
	add.s32 	%r73, %r73, 1;
	setp.ne.s32 	%p3, %r73, %r3;
	shl.b32 	%r52, %r71, 3;
	mul.wide.u32 	%rd18, %r52, 4;
	add.s64 	%rd35, %rd35, %rd18;
	add.s64 	%rd34, %rd34, 32;
	@%p3 bra 	$L__BB0_2;
$L__BB0_5:
	ld.param.u32 	%r72, [_Z8mm_new_5PfS_S_i_param_3];
	ld.param.u64 	%rd33, [_Z8mm_new_5PfS_S_i_param_2];
	mov.u32 	%r53, %tid.x;
	shr.u32 	%r54, %r53, 1;
	and.b32  	%r55, %r54, 492;
	shl.b32 	%r56, %r53, 2;
	and.b32  	%r57, %r56, 28;
	shl.b32 	%r58, %r53, 1;
	and.b32  	%r59, %r58, 64;
	or.b32  	%r60, %r59, %r57;
	mad.lo.s32 	%r61, %r72, %r55, %r60;
	mov.u32 	%r62, %ctaid.y;
	shl.b32 	%r63, %r62, 7;
	mov.u32 	%r64, %ctaid.x;
	mul.lo.s32 	%r65, %r64, %r72;
	shl.b32 	%r66, %r65, 7;
	add.s32 	%r67, %r66, %r63;
	cvta.to.global.u64 	%rd19, %rd33;
	mul.wide.s32 	%rd20, %r67, 4;
	add.s64 	%rd21, %rd19, %rd20;
	mul.wide.s32 	%rd22, %r61, 4;
	add.s64 	%rd23, %rd21, %rd22;
	st.global.v4.f32 	[%rd23], {%f412, %f411, %f410, %f409};
	st.global.v4.f32 	[%rd23+128], {%f408, %f407, %f406, %f405};
	shl.b32 	%r68, %r72, 4;
	mul.wide.s32 	%rd24, %r68, 4;
	add.s64 	%rd25, %rd23, %rd24;
	st.global.v4.f32 	[%rd25], {%f380, %f379, %f378, %f377};
	st.global.v4.f32 	[%rd25+128], {%f376, %f375, %f374, %f373};
	mul.wide.s32 	%rd26, %r72, 4;
	add.s64 	%rd27, %rd23, %rd26;
	st.global.v4.f32 	[%rd27], {%f404, %f403, %f402, %f401};
	st.global.v4.f32 	[%rd27+128], {%f400, %f399, %f398, %f397};
	add.s64 	%rd28, %rd25, %rd26;
	st.global.v4.f32 	[%rd28], {%f372, %f371, %f370, %f369};
	st.global.v4.f32 	[%rd28+128], {%f368, %f367, %f366, %f365};
	add.s64 	%rd29, %rd27, %rd26;
	st.global.v4.f32 	[%rd29], {%f396, %f395, %f394, %f393};
	st.global.v4.f32 	[%rd29+128], {%f392, %f391, %f390, %f389};
	add.s64 	%rd30, %rd28, %rd26;
	st.global.v4.f32 	[%rd30], {%f364, %f363, %f362, %f361};
	st.global.v4.f32 	[%rd30+128], {%f360, %f359, %f358, %f357};
	add.s64 	%rd31, %rd29, %rd26;
	st.global.v4.f32 	[%rd31], {%f388, %f387, %f386, %f385};
	st.global.v4.f32 	[%rd31+128], {%f384, %f383, %f382, %f381};
	add.s64 	%rd32, %rd30, %rd26;
	st.global.v4.f32 	[%rd32], {%f356, %f355, %f354, %f353};
	st.global.v4.f32 	[%rd32+128], {%f352, %f351, %f350, %f349};
	ret;

}


// ===== COMPILED SASS (sm_100) =====

	.target	sm_100

	.elftype	@"ET_EXEC"


//--------------------- .note.nv.tkinfo           --------------------------
	.section	.note.nv.tkinfo,"",@"SHT_NOTE"
	.sectionflags	@"SHF_NOTE_NV_TKINFO"
	.tkinfo
        /*0018*/ 	.word	0x00000002
        /*0030*/ 	.string	""
        /*0030*/ 	.string	"ptxas"
        /*0030*/ 	.string	"Cuda compilation tools, release 13.0, V13.0.88"
        /*0030*/ 	.string	"Build cuda_13.0.r13.0/compiler.36424714_0"
        /*0030*/ 	.string	"-arch sm_100 -m 64 "



//--------------------- .note.nv.cuinfo           --------------------------
	.section	.note.nv.cuinfo,"",@"SHT_NOTE"
	.sectionflags	@"SHF_NOTE_NV_CUINFO"
        /*0018*/ 	.short	0x0002
        /*001a*/ 	.short	0x0064
        /*001c*/ 	.short	0x0082
	.zero		2


//--------------------- .nv.info                  --------------------------
	.section	.nv.info,"",@"SHT_CUDA_INFO"
	.align	4


	//----- nvinfo : EIATTR_REGCOUNT
	.align		4
        /*0000*/ 	.byte	0x04, 0x2f
        /*0002*/ 	.short	(.L_1 - .L_0)
	.align		4
.L_0:
        /*0004*/ 	.word	index@(_Z8mm_new_5PfS_S_i)
        /*0008*/ 	.word	0x0000005d


	//----- nvinfo : EIATTR_FRAME_SIZE
	.align		4
.L_1:
        /*000c*/ 	.byte	0x04, 0x11
        /*000e*/ 	.short	(.L_3 - .L_2)
	.align		4
.L_2:
        /*0010*/ 	.word	index@(_Z8mm_new_5PfS_S_i)
        /*0014*/ 	.word	0x00000000


	//----- nvinfo : EIATTR_MIN_STACK_SIZE
	.align		4
.L_3:
        /*0018*/ 	.byte	0x04, 0x12
        /*001a*/ 	.short	(.L_5 - .L_4)
	.align		4
.L_4:
        /*001c*/ 	.word	index@(_Z8mm_new_5PfS_S_i)
        /*0020*/ 	.word	0x00000000
.L_5:


//--------------------- .nv.compat                --------------------------
	.section	.nv.compat,"",@"SHT_CUDA_COMPAT_INFO"
	.align	4
        /*0000*/ 	.byte	0x02, 0x09, 0x00, 0x00, 0x02, 0x02, 0x01, 0x00, 0x02, 0x05, 0x05, 0x00, 0x03, 0x07, 0x01, 0x01
        /*0010*/ 	.byte	0x02, 0x03, 0x00, 0x00, 0x02, 0x06, 0x01, 0x00, 0x04, 0x0b, 0x08, 0x00, 0x09, 0x00, 0x00, 0x00
        /*0020*/ 	.byte	0x00, 0x00, 0x00, 0x00


//--------------------- .nv.info._Z8mm_new_5PfS_S_i --------------------------
	.section	.nv.info._Z8mm_new_5PfS_S_i,"",@"SHT_CUDA_INFO"
	.sectionflags	@""
	.align	4


	//----- nvinfo : EIATTR_CUDA_API_VERSION
	.align		4
        /*0000*/ 	.byte	0x04, 0x37
        /*0002*/ 	.short	(.L_7 - .L_6)
.L_6:
        /*0004*/ 	.word	0x00000082


	//----- nvinfo : EIATTR_KPARAM_INFO
	.align		4
.L_7:
        /*0008*/ 	.byte	0x04, 0x17
        /*000a*/ 	.short	(.L_9 - .L_8)
.L_8:
        /*000c*/ 	.word	0x00000000
        /*0010*/ 	.short	0x0003
        /*0012*/ 	.short	0x0018
        /*0014*/ 	.byte	0x00, 0xf0, 0x11, 0x00


	//----- nvinfo : EIATTR_KPARAM_INFO
	.align		4
.L_9:
        /*0018*/ 	.byte	0x04, 0x17
        /*001a*/ 	.short	(.L_11 - .L_10)
.L_10:
        /*001c*/ 	.word	0x00000000
        /*0020*/ 	.short	0x0002
        /*0022*/ 	.short	0x0010
        /*0024*/ 	.byte	0x00, 0xf5, 0x21, 0x00


	//----- nvinfo : EIATTR_KPARAM_INFO
	.align		4
.L_11:
        /*0028*/ 	.byte	0x04, 0x17
        /*002a*/ 	.short	(.L_13 - .L_12)
.L_12:
        /*002c*/ 	.word	0x00000000
        /*0030*/ 	.short	0x0001
        /*0032*/ 	.short	0x0008
        /*0034*/ 	.byte	0x00, 0xf5, 0x21, 0x00


	//----- nvinfo : EIATTR_KPARAM_INFO
	.align		4
.L_13:
        /*0038*/ 	.byte	0x04, 0x17
        /*003a*/ 	.short	(.L_15 - .L_14)
.L_14:
        /*003c*/ 	.word	0x00000000
        /*0040*/ 	.short	0x0000
        /*0042*/ 	.short	0x0000
        /*0044*/ 	.byte	0x00, 0xf5, 0x21, 0x00


	//----- nvinfo : EIATTR_SPARSE_MMA_MASK
	.align		4
.L_15:
        /*0048*/ 	.byte	0x03, 0x50
        /*004a*/ 	.short	0x0000


	//----- nvinfo : EIATTR_MAXREG_COUNT
	.align		4
        /*004c*/ 	.byte	0x03, 0x1b
        /*004e*/ 	.short	0x00ff


	//----- nvinfo : EIATTR_NUM_BARRIERS
	.align		4
        /*0050*/ 	.byte	0x02, 0x4c
        /*0052*/ 	.byte	0x01
	.zero		1


	//----- nvinfo : EIATTR_MERCURY_ISA_VERSION
	.align		4
        /*0054*/ 	.byte	0x03, 0x5f
        /*0056*/ 	.short	0x0101


	//----- nvinfo : EIATTR_VRC_CTA_INIT_COUNT
	.align		4
        /*0058*/ 	.byte	0x02, 0x4a
	.zero		1
	.zero		1


	//----- nvinfo : EIATTR_EXIT_INSTR_OFFSETS
	.align		4
        /*005c*/ 	.byte	0x04, 0x1c
        /*005e*/ 	.short	(.L_17 - .L_16)


	//   ....[0]....
.L_16:
        /*0060*/ 	.word	0x00000eb0


	//----- nvinfo : EIATTR_CBANK_PARAM_SIZE
	.align		4
.L_17:
        /*0064*/ 	.byte	0x03, 0x19
        /*0066*/ 	.short	0x001c


	//----- nvinfo : EIATTR_PARAM_CBANK
	.align		4
        /*0068*/ 	.byte	0x04, 0x0a
        /*006a*/ 	.short	(.L_19 - .L_18)
	.align		4
.L_18:
        /*006c*/ 	.word	index@(.nv.constant0._Z8mm_new_5PfS_S_i)
        /*0070*/ 	.short	0x0380
        /*0072*/ 	.short	0x001c


	//----- nvinfo : EIATTR_SW_WAR
	.align		4
.L_19:
        /*0074*/ 	.byte	0x04, 0x36
        /*0076*/ 	.short	(.L_21 - .L_20)
.L_20:
        /*0078*/ 	.word	0x00000008
.L_21:


//--------------------- .nv.callgraph             --------------------------
	.section	.nv.callgraph,"",@"SHT_CUDA_CALLGRAPH"
	.align	4
	.sectionentsize	8
	.align		4
        /*0000*/ 	.word	0x00000000
	.align		4
        /*0004*/ 	.word	0xffffffff
	.align		4
        /*0008*/ 	.word	0x00000000
	.align		4
        /*000c*/ 	.word	0xfffffffe
	.align		4
        /*0010*/ 	.word	0x00000000
	.align		4
        /*0014*/ 	.word	0xfffffffd
	.align		4
        /*0018*/ 	.word	0x00000000
	.align		4
        /*001c*/ 	.word	0xfffffffc


//--------------------- .text._Z8mm_new_5PfS_S_i  --------------------------
	.section	.text._Z8mm_new_5PfS_S_i,"ax",@progbits
	.align	128
        .global         _Z8mm_new_5PfS_S_i
        .type           _Z8mm_new_5PfS_S_i,@function
        .size           _Z8mm_new_5PfS_S_i,(.L_x_4 - _Z8mm_new_5PfS_S_i)
        .other          _Z8mm_new_5PfS_S_i,@"STO_CUDA_ENTRY STV_DEFAULT"
_Z8mm_new_5PfS_S_i:
.text._Z8mm_new_5PfS_S_i:
[----:B------:R-:W-:Y:S01]  /*0000*/  LDC R1, c[0x0][0x37c] ;  /* 0x0000df00ff017b82 */ /* 0x000fe20000000800 */
[----:B------:R-:W0:Y:S01]  /*0010*/  LDCU UR12, c[0x0][0x398] ;  /* 0x00007300ff0c77ac */ /* 0x000e220008000800 */
[----:B------:R-:W-:Y:S02]  /*0020*/  CS2R R62, SRZ ;  /* 0x00000000003e7805 */ /* 0x000fe4000001ff00 */
[----:B------:R-:W-:Y:S02]  /*0030*/  CS2R R60, SRZ ;  /* 0x00000000003c7805 */ /* 0x000fe4000001ff00 */
[----:B------:R-:W-:Y:S02]  /*0040*/  CS2R R66, SRZ ;  /* 0x0000000000427805 */ /* 0x000fe4000001ff00 */
[----:B------:R-:W-:Y:S02]  /*0050*/  CS2R R64, SRZ ;  /* 0x0000000000407805 */ /* 0x000fe4000001ff00 */
[----:B------:R-:W-:-:S02]  /*0060*/  CS2R R18, SRZ ;  /* 0x0000000000127805 */ /* 0x000fc4000001ff00 */
[----:B------:R-:W-:Y:S02]  /*0070*/  CS2R R16, SRZ ;  /* 0x0000000000107805 */ /* 0x000fe4000001ff00 */
        /* <DEDUP_REMOVED lines=10> */
[----:B------:R-:W-:Y:S01]  /*0120*/  CS2R R10, SRZ ;  /* 0x00000000000a7805 */ /* 0x000fe2000001ff00 */
[----:B0-----:R-:W-:Y:S01]  /*0130*/  UISETP.GE.AND UP0, UPT, UR12, 0x8, UPT ;  /* 0x000000080c00788c */ /* 0x001fe2000bf06270 */
        /* <DEDUP_REMOVED lines=14> */
[----:B------:R-:W-:Y:S01]  /*0220*/  CS2R R48, SRZ ;  /* 0x0000000000307805 */ /* 0x000fe2000001ff00 */
[----:B------:R-:W0:Y:S01]  /*0230*/  LDCU.64 UR14, c[0x0][0x358] ;  /* 0x00006b00ff0e77ac */ /* 0x000e220008000a00 */
[----:B------:R-:W-:Y:S05]  /*0240*/  BRA.U !UP0, `(.L_x_0) ;  /* 0x00000009085c7547 */ /* 0x000fea000b800000 */
[----:B------:R-:W1:Y:S01]  /*0250*/  S2R R2, SR_TID.X ;  /* 0x0000000000027919 */ /* 0x000e620000002100 */
[----:B------:R-:W2:Y:S01]  /*0260*/  S2UR UR9, SR_CTAID.X ;  /* 0x00000000000979c3 */ /* 0x000ea20000002500 */
[----:B------:R-:W3:Y:S01]  /*0270*/  LDCU.128 UR4, c[0x0][0x380] ;  /* 0x00007000ff0477ac */ /* 0x000ee20008000c00 */
[----:B------:R-:W-:Y:S01]  /*0280*/  HFMA2 R63, -RZ, RZ, 0, 0 ;  /* 0x00000000ff3f7431 */ /* 0x000fe200000001ff */
[----:B------:R-:W-:-:S05]  /*0290*/  USHF.R.S32.HI UR11, URZ, 0x1f, UR12 ;  /* 0x0000001fff0b7899 */ /* 0x000fca000801140c */
[----:B------:R-:W4:Y:S01]  /*02a0*/  S2UR UR8, SR_CTAID.Y ;  /* 0x00000000000879c3 */ /* 0x000f220000002600 */
[----:B------:R-:W-:-:S04]  /*02b0*/  ULEA.HI UR11, UR11, UR12, URZ, 0x3 ;  /* 0x0000000c0b0b7291 */ /* 0x000fc8000f8f18ff */
[----:B------:R-:W-:Y:S02]  /*02c0*/  USHF.R.S32.HI UR11, URZ, 0x3, UR11 ;  /* 0x00000003ff0b7899 */ /* 0x000fe4000801140b */
[----:B--2---:R-:W-:-:S04]  /*02d0*/  UIMAD UR9, UR9, UR12, URZ ;  /* 0x0000000c090972a4 */ /* 0x004fc8000f8e02ff */
[----:B------:R-:W-:Y:S01]  /*02e0*/  USHF.L.U32 UR10, UR9, 0x7, URZ ;  /* 0x00000007090a7899 */ /* 0x000fe200080006ff */
[----:B-1----:R-:W-:Y:S01]  /*02f0*/  LOP3.LUT R3, R2, 0xffff, RZ, 0xc0, !PT ;  /* 0x0000ffff02037812 */ /* 0x002fe200078ec0ff */
[----:B----4-:R-:W-:Y:S01]  /*0300*/  USHF.L.U32 UR8, UR8, 0x7, URZ ;  /* 0x0000000708087899 */ /* 0x010fe200080006ff */
[----:B------:R-:W-:Y:S02]  /*0310*/  SHF.R.U32.HI R0, RZ, 0x5, R2 ;  /* 0x00000005ff007819 */ /* 0x000fe40000011602 */
[----:B------:R-:W-:Y:S01]  /*0320*/  SHF.R.U32.HI R3, RZ, 0x3, R3 ;  /* 0x00000003ff037819 */ /* 0x000fe20000011603 */
[----:B---3--:R-:W-:Y:S02]  /*0330*/  UIMAD.WIDE.U32 UR8, UR8, 0x4, UR6 ;  /* 0x00000004080878a5 */ /* 0x008fe4000f8e0006 */
[----:B------:R-:W-:Y:S01]  /*0340*/  UIMAD.WIDE UR6, UR10, 0x4, UR4 ;  /* 0x000000040a0678a5 */ /* 0x000fe2000f8e0204 */
[----:B------:R-:W-:Y:S02]  /*0350*/  LOP3.LUT R3, R3, 0x3, RZ, 0xc0, !PT ;  /* 0x0000000303037812 */ /* 0x000fe400078ec0ff */
[----:B------:R-:W-:-:S04]  /*0360*/  UMOV UR4, URZ ;  /* 0x000000ff00047c82 */ /* 0x000fc80008000000 */
[----:B------:R-:W-:-:S05]  /*0370*/  UMOV UR10, UR6 ;  /* 0x00000006000a7c82 */ /* 0x000fca0008000000 */
.L_x_2:
[----:B------:R-:W1:Y:S01]  /*0380*/  LDCU UR12, c[0x0][0x398] ;  /* 0x00007300ff0c77ac */ /* 0x000e620008000800 */
[----:B------:R-:W-:Y:S02]  /*0390*/  SHF.L.U32 R70, R2, 0x2, RZ ;  /* 0x0000000202467819 */ /* 0x000fe400000006ff */
[----:B------:R-:W-:Y:S02]  /*03a0*/  SHF.R.U32.HI R76, RZ, 0x1, R2 ;  /* 0x00000001ff4c7819 */ /* 0x000fe40000011602 */
[----:B------:R-:W-:Y:S02]  /*03b0*/  LOP3.LUT R71, R70, 0x4, RZ, 0xc0, !PT ;  /* 0x0000000446477812 */ /* 0x000fe400078ec0ff */
[----:B------:R-:W-:Y:S02]  /*03c0*/  MOV R68, UR10 ;  /* 0x0000000a00447c02 */ /* 0x000fe40008000f00 */
[----:B------:R-:W-:Y:S01]  /*03d0*/  MOV R69, UR7 ;  /* 0x0000000700457c02 */ /* 0x000fe20008000f00 */
[----:B-1----:R-:W-:Y:S01]  /*03e0*/  IMAD R73, R76, UR12, R71 ;  /* 0x0000000c4c497c24 */ /* 0x002fe2000f8e0247 */
[----:B------:R-:W-:-:S03]  /*03f0*/  LOP3.LUT R71, R70, 0x7c, RZ, 0xc0, !PT ;  /* 0x0000007c46477812 */ /* 0x000fc600078ec0ff */
[----:B------:R-:W-:Y:S01]  /*0400*/  IMAD.WIDE.U32 R68, R73, 0x4, R68 ;  /* 0x0000000449447825 */ /* 0x000fe200078e0044 */
[----:B------:R-:W-:-:S03]  /*0410*/  MOV R73, 0x4 ;  /* 0x0000000400497802 */ /* 0x000fc60000000f00 */
[----:B------:R-:W-:Y:S02]  /*0420*/  IMAD R72, R0, UR12, R71 ;  /* 0x0000000c00487c24 */ /* 0x000fe4000f8e0247 */
[----:B0-----:R-:W2:Y:S02]  /*0430*/  LDG.E.128 R68, desc[UR14][R68.64] ;  /* 0x0000000e44447981 */ /* 0x001ea4000c1e1d00 */
[----:B------:R-:W-:-:S06]  /*0440*/  IMAD.WIDE.U32 R72, R72, R73, UR8 ;  /* 0x0000000848487e25 */ /* 0x000fcc000f8e0049 */
[----:B------:R-:W3:Y:S01]  /*0450*/  LDG.E.128 R72, desc[UR14][R72.64] ;  /* 0x0000000e48487981 */ /* 0x000ee2000c1e1d00 */
[----:B------:R-:W0:Y:S01]  /*0460*/  S2UR UR6, SR_CgaCtaId ;  /* 0x00000000000679c3 */ /* 0x000e220000008800 */
[----:B------:R-:W-:Y:S01]  /*0470*/  UMOV UR5, 0x400 ;  /* 0x0000040000057882 */ /* 0x000fe20000000000 */
[----:B------:R-:W-:Y:S01]  /*0480*/  SHF.L.U32 R77, R2, 0xb, RZ ;  /* 0x0000000b024d7819 */ /* 0x000fe200000006ff */
[----:B------:R-:W-:Y:S01]  /*0490*/  UIADD3 UR4, UPT, UPT, UR4, 0x1, URZ ;  /* 0x0000000104047890 */ /* 0x000fe2000fffe0ff */
[----:B------:R-:W-:Y:S02]  /*04a0*/  SHF.L.U32 R76, R76, 0x2, RZ ;  /* 0x000000024c4c7819 */ /* 0x000fe400000006ff */
[----:B------:R-:W-:Y:S01]  /*04b0*/  SHF.L.U32 R78, R2, 0x4, RZ ;  /* 0x00000004024e7819 */ /* 0x000fe200000006ff */
[----:B------:R-:W-:Y:S01]  /*04c0*/  UISETP.NE.AND UP0, UPT, UR4, UR11, UPT ;  /* 0x0000000b0400728c */ /* 0x000fe2000bf05270 */
[----:B------:R-:W-:Y:S02]  /*04d0*/  LOP3.LUT R76, R76, 0x800, R77, 0xf8, !PT ;  /* 0x000008004c4c7812 */ /* 0x000fe400078ef84d */
[----:B------:R-:W-:-:S02]  /*04e0*/  LOP3.LUT R77, R78, 0x1f0, RZ, 0xc0, !PT ;  /* 0x000001f04e4d7812 */ /* 0x000fc400078ec0ff */
[----:B------:R-:W-:Y:S02]  /*04f0*/  SHF.L.U32 R79, R2, 0x1, RZ ;  /* 0x00000001024f7819 */ /* 0x000fe400000006ff */
[----:B------:R-:W-:Y:S01]  /*0500*/  LEA R77, R0, R77, 0x9 ;  /* 0x0000004d004d7211 */ /* 0x000fe200078e48ff */
[----:B------:R-:W1:Y:S01]  /*0510*/  S2R R2, SR_TID.X ;  /* 0x0000000000027919 */ /* 0x000e620000002100 */
[----:B------:R-:W-:-:S04]  /*0520*/  LOP3.LUT R78, R79, 0x780, RZ, 0xc0, !PT ;  /* 0x000007804f4e7812 */ /* 0x000fc800078ec0ff */
[----:B------:R-:W-:Y:S01]  /*0530*/  LEA R78, R3, R78, 0x4 ;  /* 0x0000004e034e7211 */ /* 0x000fe200078e20ff */
[----:B0-----:R-:W-:Y:S02]  /*0540*/  ULEA UR13, UR6, UR5, 0x18 ;  /* 0x00000005060d7291 */ /* 0x001fe4000f8ec0ff */
[----:B------:R-:W-:-:S04]  /*0550*/  UIADD3 UR5, UPT, UPT, UR5, 0x1000, URZ ;  /* 0x0000100005057890 */ /* 0x000fc8000fffe0ff */
[----:B------:R-:W-:Y:S01]  /*0560*/  ULEA UR5, UR6, UR5, 0x18 ;  /* 0x0000000506057291 */ /* 0x000fe2000f8ec0ff */
[C---:B-1----:R-:W-:Y:S02]  /*0570*/  LOP3.LUT R79, R2.reuse, 0xffff, RZ, 0xc0, !PT ;  /* 0x0000ffff024f7812 */ /* 0x042fe400078ec0ff */
[----:B------:R-:W-:Y:S01]  /*0580*/  SHF.L.U32 R81, R2, 0x4, RZ ;  /* 0x0000000402517819 */ /* 0x000fe200000006ff */
[----:B--2---:R0:W-:Y:S04]  /*0590*/  STS [R76+UR13], R68 ;  /* 0x000000444c007988 */ /* 0x0041e8000800080d */
[----:B------:R-:W-:Y:S04]  /*05a0*/  STS [R76+UR13+0x200], R69 ;  /* 0x000200454c007988 */ /* 0x000fe8000800080d */
[----:B------:R-:W-:Y:S01]  /*05b0*/  STS [R76+UR13+0x400], R70 ;  /* 0x000400464c007988 */ /* 0x000fe2000800080d */
[----:B0-----:R-:W-:-:S03]  /*05c0*/  SHF.R.U32.HI R68, RZ, 0x5, R79 ;  /* 0x00000005ff447819 */ /* 0x001fc6000001164f */
[----:B------:R0:W-:Y:S01]  /*05d0*/  STS [R76+UR13+0x600], R71 ;  /* 0x000600474c007988 */ /* 0x0001e2000800080d */
[----:B------:R-:W-:Y:S02]  /*05e0*/  LOP3.LUT R79, R81, 0x70, RZ, 0xe2, !PT ;  /* 0x00000070514f7812 */ /* 0x000fe400078ee2ff */
[----:B------:R-:W-:Y:S01]  /*05f0*/  LOP3.LUT R68, R68, 0x1, RZ, 0xc0, !PT ;  /* 0x0000000144447812 */ /* 0x000fe200078ec0ff */
[----:B---3--:R1:W-:Y:S03]  /*0600*/  STS.128 [R77+UR5], R72 ;  /* 0x000000484d007988 */ /* 0x0083e60008000c05 */
[----:B------:R-:W-:Y:S01]  /*0610*/  LEA R79, R68, R79, 0x8 ;  /* 0x0000004f444f7211 */ /* 0x000fe200078e40ff */
[----:B------:R-:W-:Y:S01]  /*0620*/  BAR.SYNC.DEFER_BLOCKING 0x0 ;  /* 0x0000000000007b1d */ /* 0x000fe20000010000 */
[----:B------:R-:W-:Y:S02]  /*0630*/  IADD3 R68, PT, PT, R78, UR13, RZ ;  /* 0x0000000d4e447c10 */ /* 0x000fe4000fffe0ff */
[----:B------:R-:W-:-:S02]  /*0640*/  IADD3 R79, PT, PT, R79, UR5, RZ ;  /* 0x000000054f4f7c10 */ /* 0x000fc4000fffe0ff */
[----:B0-----:R-:W-:Y:S01]  /*0650*/  IADD3 R76, PT, PT, R68, 0x40, RZ ;  /* 0x00000040444c7810 */ /* 0x001fe20007ffe0ff */
[----:B------:R-:W-:Y:S01]  /*0660*/  UMOV UR5, 0x80 ;  /* 0x0000008000057882 */ /* 0x000fe20000000000 */
[----:B------:R1:W0:Y:S05]  /*0670*/  LDS R80, [R78+UR13+0x40] ;  /* 0x0000400d4e507984 */ /* 0x00022a0008000800 */
.L_x_1:
[----:B------:R-:W0:Y:S04]  /*0680*/  LDS.128 R68, [R79+UR5] ;  /* 0x000000054f447984 */ /* 0x000e280008000c00 */
[----:B-1----:R-:W1:Y:S01]  /*0690*/  LDS.128 R72, [R79+UR5+-0x80] ;  /* 0xffff80054f487984 */ /* 0x002e620008000c00 */
[----:B------:R-:W-:-:S03]  /*06a0*/  UIADD3 UR5, UPT, UPT, UR5, 0x200, URZ ;  /* 0x0000020005057890 */ /* 0x000fc6000fffe0ff */
[----:B------:R-:W2:Y:S01]  /*06b0*/  LDS R77, [R76+-0x40] ;  /* 0xffffc0004c4d7984 */ /* 0x000ea20000000800 */
[----:B------:R-:W-:-:S03]  /*06c0*/  UISETP.NE.AND UP1, UPT, UR5, 0x1080, UPT ;  /* 0x000010800500788c */ /* 0x000fc6000bf25270 */
[----:B------:R-:W3:Y:S04]  /*06d0*/  LDS R78, [R76+-0x3c] ;  /* 0xffffc4004c4e7984 */ /* 0x000ee80000000800 */
[----:B------:R-:W4:Y:S04]  /*06e0*/  LDS R84, [R76+-0x38] ;  /* 0xffffc8004c547984 */ /* 0x000f280000000800 */
[----:B------:R-:W5:Y:S04]  /*06f0*/  LDS R86, [R76+0x8] ;  /* 0x000008004c567984 */ /* 0x000f680000000800 */
[----:B------:R-:W5:Y:S04]  /*0700*/  LDS R88, [R76+-0x34] ;  /* 0xffffcc004c587984 */ /* 0x000f680000000800 */
[----:B------:R-:W5:Y:S04]  /*0710*/  LDS R82, [R76+0x4] ;  /* 0x000004004c527984 */ /* 0x000f680000000800 */
[----:B------:R-:W5:Y:S01]  /*0720*/  LDS R90, [R76+0xc] ;  /* 0x00000c004c5a7984 */ /* 0x000f620000000800 */
[----:B0-----:R-:W-:Y:S01]  /*0730*/  FFMA R44, R68, R80, R44 ;  /* 0x00000050442c7223 */ /* 0x001fe2000000002c */
[C---:B------:R-:W-:Y:S01]  /*0740*/  FFMA R45, R80.reuse, R69, R45 ;  /* 0x00000045502d7223 */ /* 0x040fe2000000002d */
[C---:B------:R-:W-:Y:S01]  /*0750*/  FFMA R46, R80.reuse, R70, R46 ;  /* 0x00000046502e7223 */ /* 0x040fe2000000002e */
[----:B------:R-:W-:Y:S01]  /*0760*/  FFMA R47, R80, R71, R47 ;  /* 0x00000047502f7223 */ /* 0x000fe2000000002f */
[----:B-1----:R-:W-:Y:S01]  /*0770*/  FFMA R40, R72, R80, R40 ;  /* 0x0000005048287223 */ /* 0x002fe20000000028 */
[C---:B------:R-:W-:Y:S01]  /*0780*/  FFMA R41, R80.reuse, R73, R41 ;  /* 0x0000004950297223 */ /* 0x040fe20000000029 */
[C---:B------:R-:W-:Y:S01]  /*0790*/  FFMA R42, R80.reuse, R74, R42 ;  /* 0x0000004a502a7223 */ /* 0x040fe2000000002a */
[----:B------:R-:W-:Y:S01]  /*07a0*/  FFMA R43, R80, R75, R43 ;  /* 0x0000004b502b7223 */ /* 0x000fe2000000002b */
[C---:B--2---:R-:W-:Y:S01]  /*07b0*/  FFMA R52, R77.reuse, R68, R52 ;  /* 0x000000444d347223 */ /* 0x044fe20000000034 */
[C---:B------:R-:W-:Y:S01]  /*07c0*/  FFMA R53, R77.reuse, R69, R53 ;  /* 0x000000454d357223 */ /* 0x040fe20000000035 */
[C---:B------:R-:W-:Y:S01]  /*07d0*/  FFMA R54, R77.reuse, R70, R54 ;  /* 0x000000464d367223 */ /* 0x040fe20000000036 */
[C---:B------:R-:W-:Y:S01]  /*07e0*/  FFMA R55, R77.reuse, R71, R55 ;  /* 0x000000474d377223 */ /* 0x040fe20000000037 */
[C---:B------:R-:W-:Y:S01]  /*07f0*/  FFMA R48, R77.reuse, R72, R48 ;  /* 0x000000484d307223 */ /* 0x040fe20000000030 */
[C---:B------:R-:W-:Y:S01]  /*0800*/  FFMA R49, R77.reuse, R73, R49 ;  /* 0x000000494d317223 */ /* 0x040fe20000000031 */
[C---:B------:R-:W-:Y:S01]  /*0810*/  FFMA R50, R77.reuse, R74, R50 ;  /* 0x0000004a4d327223 */ /* 0x040fe20000000032 */
[----:B------:R-:W-:Y:S01]  /*0820*/  FFMA R51, R77, R75, R51 ;  /* 0x0000004b4d337223 */ /* 0x000fe20000000033 */
[----:B---3--:R-:W-:Y:S01]  /*0830*/  FFMA R36, R72, R78, R36 ;  /* 0x0000004e48247223 */ /* 0x008fe20000000024 */
[C---:B------:R-:W-:Y:S01]  /*0840*/  FFMA R37, R78.reuse, R73, R37 ;  /* 0x000000494e257223 */ /* 0x040fe20000000025 */
[C---:B------:R-:W-:Y:S01]  /*0850*/  FFMA R38, R78.reuse, R74, R38 ;  /* 0x0000004a4e267223 */ /* 0x040fe20000000026 */
[----:B------:R-:W-:Y:S01]  /*0860*/  FFMA R39, R78, R75, R39 ;  /* 0x0000004b4e277223 */ /* 0x000fe20000000027 */
[----:B------:R-:W-:Y:S01]  /*0870*/  FFMA R32, R68, R78, R32 ;  /* 0x0000004e44207223 */ /* 0x000fe20000000020 */
[C---:B------:R-:W-:Y:S01]  /*0880*/  FFMA R33, R78.reuse, R69, R33 ;  /* 0x000000454e217223 */ /* 0x040fe20000000021 */
[C---:B------:R-:W-:Y:S01]  /*0890*/  FFMA R34, R78.reuse, R70, R34 ;  /* 0x000000464e227223 */ /* 0x040fe20000000022 */
[----:B------:R-:W-:Y:S01]  /*08a0*/  FFMA R35, R78, R71, R35 ;  /* 0x000000474e237223 */ /* 0x000fe20000000023 */
[----:B----4-:R-:W-:Y:S01]  /*08b0*/  FFMA R28, R72, R84, R28 ;  /* 0x00000054481c7223 */ /* 0x010fe2000000001c */
[C---:B------:R-:W-:Y:S01]  /*08c0*/  FFMA R29, R84.reuse, R73, R29 ;  /* 0x00000049541d7223 */ /* 0x040fe2000000001d */
[C---:B------:R-:W-:Y:S01]  /*08d0*/  FFMA R30, R84.reuse, R74, R30 ;  /* 0x0000004a541e7223 */ /* 0x040fe2000000001e */
[----:B------:R-:W-:Y:S01]  /*08e0*/  FFMA R31, R84, R75, R31 ;  /* 0x0000004b541f7223 */ /* 0x000fe2000000001f */
[----:B------:R-:W-:Y:S01]  /*08f0*/  FFMA R24, R68, R84, R24 ;  /* 0x0000005444187223 */ /* 0x000fe20000000018 */
[C---:B------:R-:W-:Y:S01]  /*0900*/  FFMA R25, R84.reuse, R69, R25 ;  /* 0x0000004554197223 */ /* 0x040fe20000000019 */
[C---:B------:R-:W-:Y:S01]  /*0910*/  FFMA R26, R84.reuse, R70, R26 ;  /* 0x00000046541a7223 */ /* 0x040fe2000000001a */
[----:B------:R-:W-:Y:S01]  /*0920*/  FFMA R27, R84, R71, R27 ;  /* 0x00000047541b7223 */ /* 0x000fe2000000001b */
[----:B-----5:R-:W-:Y:S01]  /*0930*/  FFMA R20, R72, R86, R20 ;  /* 0x0000005648147223 */ /* 0x020fe20000000014 */
[C---:B------:R-:W-:Y:S01]  /*0940*/  FFMA R21, R86.reuse, R73, R21 ;  /* 0x0000004956157223 */ /* 0x040fe20000000015 */
[C---:B------:R-:W-:Y:S01]  /*0950*/  FFMA R22, R86.reuse, R74, R22 ;  /* 0x0000004a56167223 */ /* 0x040fe20000000016 */
[----:B------:R-:W-:Y:S01]  /*0960*/  FFMA R23, R86, R75, R23 ;  /* 0x0000004b56177223 */ /* 0x000fe20000000017 */
[----:B------:R-:W-:Y:S01]  /*0970*/  FFMA R16, R68, R86, R16 ;  /* 0x0000005644107223 */ /* 0x000fe20000000010 */
        /* <DEDUP_REMOVED lines=11> */
[C---:B------:R-:W-:Y:S01]  /*0a30*/  FFMA R4, R72.reuse, R82, R4 ;  /* 0x0000005248047223 */ /* 0x040fe20000000004 */
[----:B------:R-:W-:Y:S01]  /*0a40*/  FFMA R64, R72, R90, R64 ;  /* 0x0000005a48407223 */ /* 0x000fe20000000040 */
[-C--:B------:R-:W-:Y:S01]  /*0a50*/  FFMA R5, R82, R73.reuse, R5 ;  /* 0x0000004952057223 */ /* 0x080fe20000000005 */
[----:B------:R-:W-:Y:S01]  /*0a60*/  FFMA R65, R90, R73, R65 ;  /* 0x000000495a417223 */ /* 0x000fe20000000041 */
[-C--:B------:R-:W-:Y:S01]  /*0a70*/  FFMA R6, R82, R74.reuse, R6 ;  /* 0x0000004a52067223 */ /* 0x080fe20000000006 */
[----:B------:R-:W-:Y:S01]  /*0a80*/  FFMA R66, R90, R74, R66 ;  /* 0x0000004a5a427223 */ /* 0x000fe20000000042 */
[-C--:B------:R-:W-:Y:S01]  /*0a90*/  FFMA R7, R82, R75.reuse, R7 ;  /* 0x0000004b52077223 */ /* 0x080fe20000000007 */
[----:B------:R-:W-:Y:S01]  /*0aa0*/  FFMA R67, R90, R75, R67 ;  /* 0x0000004b5a437223 */ /* 0x000fe20000000043 */
[C---:B------:R-:W-:Y:S01]  /*0ab0*/  FFMA R56, R68.reuse, R82, R56 ;  /* 0x0000005244387223 */ /* 0x040fe20000000038 */
[----:B------:R-:W-:Y:S01]  /*0ac0*/  FFMA R60, R68, R90, R60 ;  /* 0x0000005a443c7223 */ /* 0x000fe2000000003c */
[-C--:B------:R-:W-:Y:S01]  /*0ad0*/  FFMA R57, R82, R69.reuse, R57 ;  /* 0x0000004552397223 */ /* 0x080fe20000000039 */
[----:B------:R-:W-:Y:S01]  /*0ae0*/  FFMA R61, R90, R69, R61 ;  /* 0x000000455a3d7223 */ /* 0x000fe2000000003d */
[-C--:B------:R-:W-:Y:S01]  /*0af0*/  FFMA R58, R82, R70.reuse, R58 ;  /* 0x00000046523a7223 */ /* 0x080fe2000000003a */
[----:B------:R-:W-:Y:S01]  /*0b00*/  FFMA R62, R90, R70, R62 ;  /* 0x000000465a3e7223 */ /* 0x000fe2000000003e */
[----:B------:R-:W-:Y:S01]  /*0b10*/  IADD3 R76, PT, PT, R76, 0x4, RZ ;  /* 0x000000044c4c7810 */ /* 0x000fe20007ffe0ff */
[-C--:B------:R-:W-:Y:S01]  /*0b20*/  FFMA R59, R82, R71.reuse, R59 ;  /* 0x00000047523b7223 */ /* 0x080fe2000000003b */
[----:B------:R-:W-:Y:S01]  /*0b30*/  FFMA R63, R90, R71, R63 ;  /* 0x000000475a3f7223 */ /* 0x000fe2000000003f */
[----:B------:R-:W-:Y:S01]  /*0b40*/  MOV R80, R82 ;  /* 0x0000005200507202 */ /* 0x000fe20000000f00 */
[----:B------:R-:W-:Y:S06]  /*0b50*/  BRA.U UP1, `(.L_x_1) ;  /* 0xfffffff901c87547 */ /* 0x000fec000b83ffff */
[----:B------:R-:W-:Y:S01]  /*0b60*/  BAR.SYNC.DEFER_BLOCKING 0x0 ;  /* 0x0000000000007b1d */ /* 0x000fe20000010000 */
[----:B------:R-:W-:Y:S02]  /*0b70*/  USHF.L.U32 UR5, UR12, 0x3, URZ ;  /* 0x000000030c057899 */ /* 0x000fe400080006ff */
[----:B------:R-:W-:Y:S02]  /*0b80*/  UIADD3 UR10, UP1, UPT, UR10, 0x20, URZ ;  /* 0x000000200a0a7890 */ /* 0x000fe4000ff3e0ff */
[----:B------:R-:W-:Y:S02]  /*0b90*/  UIMAD.WIDE.U32 UR8, UR5, 0x4, UR8 ;  /* 0x00000004050878a5 */ /* 0x000fe4000f8e0008 */
[----:B------:R-:W-:Y:S01]  /*0ba0*/  UIADD3.X UR7, UPT, UPT, URZ, UR7, URZ, UP1, !UPT ;  /* 0x00000007ff077290 */ /* 0x000fe20008ffe4ff */
[----:B------:R-:W-:Y:S11]  /*0bb0*/  BRA.U UP0, `(.L_x_2) ;  /* 0xfffffff500f07547 */ /* 0x000ff6000b83ffff */
.L_x_0:
[----:B------:R-:W1:Y:S01]  /*0bc0*/  S2R R2, SR_TID.X ;  /* 0x0000000000027919 */ /* 0x000e620000002100 */
[----:B------:R-:W-:Y:S01]  /*0bd0*/  S2UR UR6, SR_CTAID.Y ;  /* 0x00000000000679c3 */ /* 0x000fe20000002600 */
[----:B------:R-:W2:Y:S01]  /*0be0*/  LDCU.64 UR4, c[0x0][0x390] ;  /* 0x00007200ff0477ac */ /* 0x000ea20008000a00 */
[----:B------:R-:W-:Y:S02]  /*0bf0*/  MOV R71, UR12 ;  /* 0x0000000c00477c02 */ /* 0x000fe40008000f00 */
[----:B------:R-:W-:Y:S02]  /*0c00*/  MOV R73, UR12 ;  /* 0x0000000c00497c02 */ /* 0x000fe40008000f00 */
[----:B------:R-:W-:Y:S02]  /*0c10*/  MOV R75, UR12 ;  /* 0x0000000c004b7c02 */ /* 0x000fe40008000f00 */
[----:B------:R-:W3:Y:S01]  /*0c20*/  S2UR UR7, SR_CTAID.X ;  /* 0x00000000000779c3 */ /* 0x000ee20000002500 */
[----:B------:R-:W-:-:S02]  /*0c30*/  MOV R77, UR12 ;  /* 0x0000000c004d7c02 */ /* 0x000fc40008000f00 */
[C---:B-1----:R-:W-:Y:S01]  /*0c40*/  SHF.L.U32 R0, R2.reuse, 0x1, RZ ;  /* 0x0000000102007819 */ /* 0x042fe200000006ff */
[----:B---3--:R-:W-:Y:S01]  /*0c50*/  UIMAD UR6, UR7, UR12, UR6 ;  /* 0x0000000c070672a4 */ /* 0x008fe2000f8e0206 */
[----:B------:R-:W-:Y:S01]  /*0c60*/  SHF.L.U32 R3, R2, 0x2, RZ ;  /* 0x0000000202037819 */ /* 0x000fe200000006ff */
[----:B------:R-:W-:Y:S01]  /*0c70*/  USHF.L.U32 UR7, UR12, 0x4, URZ ;  /* 0x000000040c077899 */ /* 0x000fe200080006ff */
[----:B------:R-:W-:Y:S01]  /*0c80*/  LOP3.LUT R0, R0, 0x40, RZ, 0xc0, !PT ;  /* 0x0000004000007812 */ /* 0x000fe200078ec0ff */
[----:B------:R-:W-:Y:S01]  /*0c90*/  USHF.L.U32 UR6, UR6, 0x7, URZ ;  /* 0x0000000706067899 */ /* 0x000fe200080006ff */
[----:B------:R-:W-:Y:S02]  /*0ca0*/  SHF.R.U32.HI R2, RZ, 0x1, R2 ;  /* 0x00000001ff027819 */ /* 0x000fe40000011602 */
[----:B------:R-:W-:Y:S01]  /*0cb0*/  LOP3.LUT R3, R0, 0x1c, R3, 0xf8, !PT ;  /* 0x0000001c00037812 */ /* 0x000fe200078ef803 */
[----:B--2---:R-:W-:Y:S01]  /*0cc0*/  UIMAD.WIDE UR4, UR6, 0x4, UR4 ;  /* 0x00000004060478a5 */ /* 0x004fe2000f8e0204 */
[----:B------:R-:W-:Y:S01]  /*0cd0*/  LOP3.LUT R0, R2, 0x1ec, RZ, 0xc0, !PT ;  /* 0x000001ec02007812 */ /* 0x000fe200078ec0ff */
[----:B------:R-:W-:Y:S01]  /*0ce0*/  HFMA2 R2, -RZ, RZ, 0, 2.384185791015625e-07 ;  /* 0x00000004ff027431 */ /* 0x000fe200000001ff */
[----:B------:R-:W-:-:S03]  /*0cf0*/  MOV R69, UR7 ;  /* 0x0000000700457c02 */ /* 0x000fc60008000f00 */
[----:B------:R-:W-:-:S04]  /*0d00*/  IMAD R3, R0, UR12, R3 ;  /* 0x0000000c00037c24 */ /* 0x000fc8000f8e0203 */
[----:B------:R-:W-:-:S05]  /*0d10*/  IMAD.WIDE R2, R3, R2, UR4 ;  /* 0x0000000403027e25 */ /* 0x000fca000f8e0202 */
[----:B0-----:R0:W-:Y:S01]  /*0d20*/  STG.E.128 desc[UR14][R2.64], R48 ;  /* 0x0000003002007986 */ /* 0x0011e2000c101d0e */
[----:B------:R-:W-:-:S03]  /*0d30*/  IMAD.WIDE R68, R69, 0x4, R2 ;  /* 0x0000000445447825 */ /* 0x000fc600078e0202 */
[----:B------:R1:W-:Y:S01]  /*0d40*/  STG.E.128 desc[UR14][R2.64+0x80], R52 ;  /* 0x0000803402007986 */ /* 0x0003e2000c101d0e */
[----:B------:R-:W-:-:S03]  /*0d50*/  IMAD.WIDE R70, R71, 0x4, R2 ;  /* 0x0000000447467825 */ /* 0x000fc600078e0202 */
[----:B------:R2:W-:Y:S01]  /*0d60*/  STG.E.128 desc[UR14][R68.64], R40 ;  /* 0x0000002844007986 */ /* 0x0005e2000c101d0e */
[----:B------:R-:W-:-:S03]  /*0d70*/  IMAD.WIDE R72, R73, 0x4, R68 ;  /* 0x0000000449487825 */ /* 0x000fc600078e0244 */
[----:B------:R-:W-:Y:S01]  /*0d80*/  STG.E.128 desc[UR14][R68.64+0x80], R44 ;  /* 0x0000802c44007986 */ /* 0x000fe2000c101d0e */
[----:B------:R-:W-:-:S03]  /*0d90*/  IMAD.WIDE R74, R75, 0x4, R70 ;  /* 0x000000044b4a7825 */ /* 0x000fc600078e0246 */
[----:B------:R3:W-:Y:S01]  /*0da0*/  STG.E.128 desc[UR14][R70.64], R36 ;  /* 0x0000002446007986 */ /* 0x0007e2000c101d0e */
[----:B0-----:R-:W-:-:S03]  /*0db0*/  MOV R49, UR12 ;  /* 0x0000000c00317c02 */ /* 0x001fc60008000f00 */
[----:B------:R-:W-:Y:S01]  /*0dc0*/  STG.E.128 desc[UR14][R70.64+0x80], R32 ;  /* 0x0000802046007986 */ /* 0x000fe2000c101d0e */
[----:B-1----:R-:W-:-:S03]  /*0dd0*/  IMAD.WIDE R2, R77, 0x4, R72 ;  /* 0x000000044d027825 */ /* 0x002fc600078e0248 */
[----:B------:R-:W-:Y:S01]  /*0de0*/  STG.E.128 desc[UR14][R72.64], R4 ;  /* 0x0000000448007986 */ /* 0x000fe2000c101d0e */
[----:B--2---:R-:W-:Y:S01]  /*0df0*/  MOV R43, UR12 ;  /* 0x0000000c002b7c02 */ /* 0x004fe20008000f00 */
[----:B------:R-:W-:Y:S02]  /*0e00*/  IMAD.WIDE R40, R49, 0x4, R74 ;  /* 0x0000000431287825 */ /* 0x000fe400078e024a */
[----:B------:R-:W-:Y:S04]  /*0e10*/  STG.E.128 desc[UR14][R72.64+0x80], R56 ;  /* 0x0000803848007986 */ /* 0x000fe8000c101d0e */
[----:B------:R-:W-:Y:S01]  /*0e20*/  STG.E.128 desc[UR14][R74.64], R28 ;  /* 0x0000001c4a007986 */ /* 0x000fe2000c101d0e */
[----:B---3--:R-:W-:-:S03]  /*0e30*/  IMAD.WIDE R36, R43, 0x4, R2 ;  /* 0x000000042b247825 */ /* 0x008fc600078e0202 */
[----:B------:R-:W-:Y:S04]  /*0e40*/  STG.E.128 desc[UR14][R74.64+0x80], R24 ;  /* 0x000080184a007986 */ /* 0x000fe8000c101d0e */
[----:B------:R-:W-:Y:S04]  /*0e50*/  STG.E.128 desc[UR14][R2.64], R20 ;  /* 0x0000001402007986 */ /* 0x000fe8000c101d0e */
[----:B------:R-:W-:Y:S04]  /*0e60*/  STG.E.128 desc[UR14][R2.64+0x80], R16 ;  /* 0x0000801002007986 */ /* 0x000fe8000c101d0e */
[----:B------:R-:W-:Y:S04]  /*0e70*/  STG.E.128 desc[UR14][R40.64], R12 ;  /* 0x0000000c28007986 */ /* 0x000fe8000c101d0e */
[----:B------:R-:W-:Y:S04]  /*0e80*/  STG.E.128 desc[UR14][R40.64+0x80], R8 ;  /* 0x0000800828007986 */ /* 0x000fe8000c101d0e */
[----:B------:R-:W-:Y:S04]  /*0e90*/  STG.E.128 desc[UR14][R36.64], R64 ;  /* 0x0000004024007986 */ /* 0x000fe8000c101d0e */
[----:B------:R-:W-:Y:S01]  /*0ea0*/  STG.E.128 desc[UR14][R36.64+0x80], R60 ;  /* 0x0000803c24007986 */ /* 0x000fe2000c101d0e */
[----:B------:R-:W-:Y:S05]  /*0eb0*/  EXIT ;  /* 0x000000000000794d */ /* 0x000fea0003800000 */
.L_x_3:
[----:B------:R-:W-:-:S00]  /*0ec0*/  BRA `(.L_x_3) ;  /* 0xfffffffc00fc7947 */ /* 0x000fc0000383ffff */
[----:B------:R-:W-:-:S00]  /*0ed0*/  NOP ;  /* 0x0000000000007918 */ /* 0x000fc00000000000 */
        /* <DEDUP_REMOVED lines=10> */
.L_x_4:


//--------------------- .nv.shared._Z8mm_new_5PfS_S_i --------------------------
	.section	.nv.shared._Z8mm_new_5PfS_S_i,"aw",@nobits
	.sectionflags	@""
	.align	4
.nv.shared._Z8mm_new_5PfS_S_i:
	.zero		9216


//--------------------- .nv.shared.reserved.0     --------------------------
	.section	.nv.shared.reserved.0,"aw",@nobits
	.weak		__nv_reservedSMEM_offset_0_alias
	.size		__nv_reservedSMEM_offset_0_alias, 0, 64
	.other		__nv_reservedSMEM_offset_0_alias,@"STO_CUDA_RESERVED_SHARED STV_DEFAULT"
__nv_reservedSMEM_offset_0_alias:
	.zero		0
	.zero		64


//--------------------- .nv.constant0._Z8mm_new_5PfS_S_i --------------------------
	.section	.nv.constant0._Z8mm_new_5PfS_S_i,"a",@progbits
	.sectionflags	@""
	.align	4
.nv.constant0._Z8mm_new_5PfS_S_i:
	.zero		924


//--------------------- SYMBOLS --------------------------

	.type		.nv.reservedSmem.offset0,@object
	.size		.nv.reservedSmem.offset0,0x4
	.type		.nv.reservedSmem.cap,@object
	.size		.nv.reservedSmem.cap,0x4
